	.headerflags	@"EF_CUDA_TEXMODE_UNIFIED EF_CUDA_64BIT_ADDRESS EF_CUDA_ACCELERATORS EF_CUDA_SM90 EF_CUDA_VIRTUAL_SM(EF_CUDA_SM90)"
	.elftype	@"ET_EXEC"


//--------------------- .nv.info                  --------------------------
	.section	.nv.info,"",@"SHT_CUDA_INFO"
	.align	4


	//----- nvinfo : EIATTR_REGCOUNT
	.align		4
        /*0000*/ 	.byte	0x04, 0x2f
        /*0002*/ 	.short	(.L_1 - .L_0)
	.align		4
.L_0:
        /*0004*/ 	.word	index@(triton_poi_fused_max_pool2d_with_indices_7)
        /*0008*/ 	.word	0x0000001c


	//----- nvinfo : EIATTR_MIN_STACK_SIZE
	.align		4
.L_1:
        /*000c*/ 	.byte	0x04, 0x12
        /*000e*/ 	.short	(.L_3 - .L_2)
	.align		4
.L_2:
        /*0010*/ 	.word	index@(triton_poi_fused_max_pool2d_with_indices_7)
        /*0014*/ 	.word	0x00000000


	//----- nvinfo : EIATTR_FRAME_SIZE
	.align		4
.L_3:
        /*0018*/ 	.byte	0x04, 0x11
        /*001a*/ 	.short	(.L_5 - .L_4)
	.align		4
.L_4:
        /*001c*/ 	.word	index@(triton_poi_fused_max_pool2d_with_indices_7)
        /*0020*/ 	.word	0x00000000


	//----- nvinfo : EIATTR_MIN_STACK_SIZE
	.align		4
.L_5:
        /*0024*/ 	.byte	0x04, 0x12
        /*0026*/ 	.short	(.L_7 - .L_6)
	.align		4
.L_6:
        /*0028*/ 	.word	index@(triton_poi_fused_max_pool2d_with_indices_7)
        /*002c*/ 	.word	0x00000000
.L_7:


//--------------------- .nv.info.triton_poi_fused_max_pool2d_with_indices_7 --------------------------
	.section	.nv.info.triton_poi_fused_max_pool2d_with_indices_7,"",@"SHT_CUDA_INFO"
	.sectionflags	@""
	.align	4


	//----- nvinfo : EIATTR_CUDA_API_VERSION
	.align		4
        /*0000*/ 	.byte	0x04, 0x37
        /*0002*/ 	.short	(.L_9 - .L_8)
.L_8:
        /*0004*/ 	.word	0x0000007c


	//----- nvinfo : EIATTR_KPARAM_INFO
	.align		4
.L_9:
        /*0008*/ 	.byte	0x04, 0x17
        /*000a*/ 	.short	(.L_11 - .L_10)
.L_10:
        /*000c*/ 	.word	0x00000000
        /*0010*/ 	.short	0x0003
        /*0012*/ 	.short	0x0018
        /*0014*/ 	.byte	0x00, 0xf0, 0x11, 0x00


	//----- nvinfo : EIATTR_KPARAM_INFO
	.align		4
.L_11:
        /*0018*/ 	.byte	0x04, 0x17
        /*001a*/ 	.short	(.L_13 - .L_12)
.L_12:
        /*001c*/ 	.word	0x00000000
        /*0020*/ 	.short	0x0002
        /*0022*/ 	.short	0x0010
        /*0024*/ 	.byte	0x00, 0xf4, 0x21, 0x00


	//----- nvinfo : EIATTR_KPARAM_INFO
	.align		4
.L_13:
        /*0028*/ 	.byte	0x04, 0x17
        /*002a*/ 	.short	(.L_15 - .L_14)
.L_14:
        /*002c*/ 	.word	0x00000000
        /*0030*/ 	.short	0x0001
        /*0032*/ 	.short	0x0008
        /*0034*/ 	.byte	0x00, 0xf4, 0x21, 0x00


	//----- nvinfo : EIATTR_KPARAM_INFO
	.align		4
.L_15:
        /*0038*/ 	.byte	0x04, 0x17
        /*003a*/ 	.short	(.L_17 - .L_16)
.L_16:
        /*003c*/ 	.word	0x00000000
        /*0040*/ 	.short	0x0000
        /*0042*/ 	.short	0x0000
        /*0044*/ 	.byte	0x00, 0xf4, 0x21, 0x00


	//----- nvinfo : EIATTR_SPARSE_MMA_MASK
	.align		4
.L_17:
        /*0048*/ 	.byte	0x03, 0x50
        /*004a*/ 	.short	0x0000


	//----- nvinfo : EIATTR_MAXREG_COUNT
	.align		4
        /*004c*/ 	.byte	0x03, 0x1b
        /*004e*/ 	.short	0x00ff


	//----- nvinfo : EIATTR_EXIT_INSTR_OFFSETS
	.align		4
        /*0050*/ 	.byte	0x04, 0x1c
        /*0052*/ 	.short	(.L_19 - .L_18)


	//   ....[0]....
.L_18:
        /*0054*/ 	.word	0x00000540


	//----- nvinfo : EIATTR_REQNTID
	.align		4
.L_19:
        /*0058*/ 	.byte	0x04, 0x10
        /*005a*/ 	.short	(.L_21 - .L_20)
.L_20:
        /*005c*/ 	.word	0x00000080
        /*0060*/ 	.word	0x00000001
        /*0064*/ 	.word	0x00000001


	//----- nvinfo : EIATTR_CBANK_PARAM_SIZE
	.align		4
.L_21:
        /*0068*/ 	.byte	0x03, 0x19
        /*006a*/ 	.short	0x001c


	//----- nvinfo : EIATTR_PARAM_CBANK
	.align		4
        /*006c*/ 	.byte	0x04, 0x0a
        /*006e*/ 	.short	(.L_23 - .L_22)
	.align		4
.L_22:
        /*0070*/ 	.word	index@(.nv.constant0.triton_poi_fused_max_pool2d_with_indices_7)
        /*0074*/ 	.short	0x0210
        /*0076*/ 	.short	0x001c


	//----- nvinfo : EIATTR_SW_WAR
	.align		4
.L_23:
        /*0078*/ 	.byte	0x04, 0x36
        /*007a*/ 	.short	(.L_25 - .L_24)
.L_24:
        /*007c*/ 	.word	0x00000008
.L_25:


//--------------------- .nv.callgraph             --------------------------
	.section	.nv.callgraph,"",@"SHT_CUDA_CALLGRAPH"
	.align	4
	.sectionentsize	8
	.align		4
        /*0000*/ 	.word	0x00000000
	.align		4
        /*0004*/ 	.word	0xffffffff
	.align		4
        /*0008*/ 	.word	0x00000000
	.align		4
        /*000c*/ 	.word	0xfffffffe
	.align		4
        /*0010*/ 	.word	0x00000000
	.align		4
        /*0014*/ 	.word	0xfffffffd
	.align		4
        /*0018*/ 	.word	0x00000000
	.align		4
        /*001c*/ 	.word	0xfffffffc


//--------------------- .text.triton_poi_fused_max_pool2d_with_indices_7 --------------------------
	.section	.text.triton_poi_fused_max_pool2d_with_indices_7,"ax",@progbits
	.align	128
        .global         triton_poi_fused_max_pool2d_with_indices_7
        .type           triton_poi_fused_max_pool2d_with_indices_7,@function
        .size           triton_poi_fused_max_pool2d_with_indices_7,(.L_x_1 - triton_poi_fused_max_pool2d_with_indices_7)
        .other          triton_poi_fused_max_pool2d_with_indices_7,@"STO_CUDA_ENTRY STV_DEFAULT"
triton_poi_fused_max_pool2d_with_indices_7:
.text.triton_poi_fused_max_pool2d_with_indices_7:
[----:B------:R-:W-:Y:S01]  /*0000*/  LDC R1, c[0x0][0x28] ;  /* 0x00000a00ff017b82 */ /* 0x000fe20000000800 */
[----:B------:R-:W1:Y:S01]  /*0010*/  S2R R0, SR_TID.X ;  /* 0x0000000000007919 */ /* 0x000e620000002100 */
[----:B------:R-:W-:Y:S01]  /*0020*/  ULDC.64 UR4, c[0x0][0x208] ;  /* 0x0000820000047ab9 */ /* 0x000fe20000000a00 */
[----:B------:R-:W2:Y:S01]  /*0030*/  S2R R3, SR_CTAID.X ;  /* 0x0000000000037919 */ /* 0x000ea20000002500 */
[----:B-1----:R-:W-:Y:S01]  /*0040*/  IMAD.SHL.U32 R0, R0, 0x2, RZ ;  /* 0x0000000200007824 */ /* 0x002fe200078e00ff */
[----:B--2---:R-:W-:-:S04]  /*0050*/  SHF.R.S32.HI R7, RZ, 0x17, R3 ;  /* 0x00000017ff077819 */ /* 0x004fc80000011403 */
[----:B------:R-:W-:Y:S02]  /*0060*/  LOP3.LUT R0, R0, 0xfe, RZ, 0xc0, !PT ;  /* 0x000000fe00007812 */ /* 0x000fe400078ec0ff */
[----:B------:R-:W-:-:S03]  /*0070*/  SGXT R7, R7, 0x1 ;  /* 0x000000010707781a */ /* 0x000fc60000000200 */
[----:B------:R-:W-:Y:S02]  /*0080*/  IMAD R0, R3, 0x100, R0 ;  /* 0x0000010003007824 */ /* 0x000fe400078e0200 */
[----:B------:R-:W1:Y:S02]  /*0090*/  LDC.64 R2, c[0x0][0x210] ;  /* 0x00008400ff027b82 */ /* 0x000e640000000a00 */
[----:B------:R-:W-:Y:S01]  /*00a0*/  VIADD R4, R0, 0x1 ;  /* 0x0000000100047836 */ /* 0x000fe20000000000 */
[----:B------:R-:W-:-:S04]  /*00b0*/  SHF.R.S32.HI R5, RZ, 0x1f, R0 ;  /* 0x0000001fff057819 */ /* 0x000fc80000011400 */
[----:B------:R-:W-:Y:S02]  /*00c0*/  LEA.HI R5, R5, R0, RZ, 0x2 ;  /* 0x0000000005057211 */ /* 0x000fe400078f10ff */
[----:B------:R-:W-:Y:S02]  /*00d0*/  LEA.HI R6, R7, R4, RZ, 0x2 ;  /* 0x0000000407067211 */ /* 0x000fe400078f10ff */
[----:B------:R-:W-:Y:S02]  /*00e0*/  LOP3.LUT R7, R5, 0x7ffffffc, RZ, 0xc0, !PT ;  /* 0x7ffffffc05077812 */ /* 0x000fe400078ec0ff */
[----:B------:R-:W-:Y:S02]  /*00f0*/  LOP3.LUT R9, R6, 0x7ffffffc, RZ, 0xc0, !PT ;  /* 0x7ffffffc06097812 */ /* 0x000fe400078ec0ff */
[----:B------:R-:W-:Y:S01]  /*0100*/  SHF.R.S32.HI R6, RZ, 0x2, R5 ;  /* 0x00000002ff067819 */ /* 0x000fe20000011405 */
[----:B------:R-:W-:Y:S02]  /*0110*/  IMAD.IADD R7, R0, 0x1, -R7 ;  /* 0x0000000100077824 */ /* 0x000fe400078e0a07 */
[----:B------:R-:W-:-:S02]  /*0120*/  IMAD.IADD R4, R4, 0x1, -R9 ;  /* 0x0000000104047824 */ /* 0x000fc400078e0a09 */
[----:B------:R-:W-:Y:S02]  /*0130*/  IMAD.SHL.U32 R5, R7, 0x2, RZ ;  /* 0x0000000207057824 */ /* 0x000fe400078e00ff */
[----:B------:R-:W-:Y:S02]  /*0140*/  IMAD.SHL.U32 R4, R4, 0x2, RZ ;  /* 0x0000000204047824 */ /* 0x000fe400078e00ff */
[C---:B------:R-:W-:Y:S02]  /*0150*/  IMAD R11, R6.reuse, 0x10, R5 ;  /* 0x00000010060b7824 */ /* 0x040fe400078e0205 */
[----:B------:R-:W-:Y:S02]  /*0160*/  IMAD R23, R6, 0x10, R4 ;  /* 0x0000001006177824 */ /* 0x000fe400078e0204 */
[----:B-1----:R-:W-:-:S04]  /*0170*/  IMAD.WIDE R12, R11, 0x4, R2 ;  /* 0x000000040b0c7825 */ /* 0x002fc800078e0202 */
[--C-:B------:R-:W-:Y:S01]  /*0180*/  IMAD.WIDE R16, R23, 0x4, R2.reuse ;  /* 0x0000000417107825 */ /* 0x100fe200078e0202 */
[----:B------:R-:W2:Y:S03]  /*0190*/  LDG.E.EL R9, desc[UR4][R12.64] ;  /* 0x000000040c097981 */ /* 0x000ea6000c2e1900 */
[----:B------:R-:W-:Y:S01]  /*01a0*/  VIADD R19, R11, 0x8 ;  /* 0x000000080b137836 */ /* 0x000fe20000000000 */
[----:B------:R1:W2:Y:S01]  /*01b0*/  LDG.E.EL R14, desc[UR4][R12.64+0x4] ;  /* 0x000004040c0e7981 */ /* 0x0002a2000c2e1900 */
[----:B------:R-:W-:Y:S02]  /*01c0*/  VIADD R21, R23, 0x8 ;  /* 0x0000000817157836 */ /* 0x000fe40000000000 */
[--C-:B------:R-:W-:Y:S01]  /*01d0*/  IMAD.WIDE R18, R19, 0x4, R2.reuse ;  /* 0x0000000413127825 */ /* 0x100fe200078e0202 */
[----:B------:R-:W3:Y:S04]  /*01e0*/  LDG.E.EL R10, desc[UR4][R16.64] ;  /* 0x00000004100a7981 */ /* 0x000ee8000c2e1900 */
[----:B------:R-:W3:Y:S01]  /*01f0*/  LDG.E.EL R15, desc[UR4][R16.64+0x4] ;  /* 0x00000404100f7981 */ /* 0x000ee2000c2e1900 */
[----:B------:R-:W-:Y:S01]  /*0200*/  IMAD.WIDE R20, R21, 0x4, R2 ;  /* 0x0000000415147825 */ /* 0x000fe200078e0202 */
[----:B-1----:R-:W1:Y:S02]  /*0210*/  LDC.64 R12, c[0x0][0x218] ;  /* 0x00008600ff0c7b82 */ /* 0x002e640000000a00 */
[----:B------:R-:W4:Y:S04]  /*0220*/  LDG.E.EL R7, desc[UR4][R18.64] ;  /* 0x0000000412077981 */ /* 0x000f28000c2e1900 */
[----:B------:R-:W5:Y:S01]  /*0230*/  LDG.E.EL R8, desc[UR4][R20.64] ;  /* 0x0000000414087981 */ /* 0x000f62000c2e1900 */
[----:B------:R-:W-:-:S02]  /*0240*/  VIADD R11, R11, 0x9 ;  /* 0x000000090b0b7836 */ /* 0x000fc40000000000 */
[----:B------:R-:W-:Y:S02]  /*0250*/  VIADD R25, R23, 0x9 ;  /* 0x0000000917197836 */ /* 0x000fe40000000000 */
[----:B------:R-:W-:-:S04]  /*0260*/  IMAD.WIDE R22, R11, 0x4, R2 ;  /* 0x000000040b167825 */ /* 0x000fc800078e0202 */
[----:B------:R-:W-:Y:S02]  /*0270*/  IMAD.WIDE R24, R25, 0x4, R2 ;  /* 0x0000000419187825 */ /* 0x000fe400078e0202 */
[----:B------:R-:W5:Y:S04]  /*0280*/  LDG.E.EL R2, desc[UR4][R22.64] ;  /* 0x0000000416027981 */ /* 0x000f68000c2e1900 */
[----:B------:R-:W5:Y:S01]  /*0290*/  LDG.E.EL R3, desc[UR4][R24.64] ;  /* 0x0000000418037981 */ /* 0x000f62000c2e1900 */
[C---:B--2---:R-:W-:Y:S02]  /*02a0*/  FSETP.GT.AND P3, PT, R14.reuse, R9, PT ;  /* 0x000000090e00720b */ /* 0x044fe40003f64000 */
[----:B------:R-:W-:Y:S02]  /*02b0*/  FSETP.NAN.AND P4, PT, R14, R14, PT ;  /* 0x0000000e0e00720b */ /* 0x000fe40003f88000 */
[----:B---3--:R-:W-:-:S02]  /*02c0*/  FSETP.GT.AND P2, PT, R15, R10, PT ;  /* 0x0000000a0f00720b */ /* 0x008fc40003f44000 */
[----:B----4-:R-:W-:Y:S02]  /*02d0*/  FSETP.NAN.AND P0, PT, R7, R7, PT ;  /* 0x000000070700720b */ /* 0x010fe40003f08000 */
[----:B------:R-:W-:Y:S02]  /*02e0*/  FSETP.NAN.AND P5, PT, R15, R15, PT ;  /* 0x0000000f0f00720b */ /* 0x000fe40003fa8000 */
[----:B-----5:R-:W-:-:S03]  /*02f0*/  FSETP.NAN.AND P1, PT, R8, R8, PT ;  /* 0x000000080800720b */ /* 0x020fc60003f28000 */
[----:B------:R-:W-:-:S04]  /*0300*/  @!P3 FSEL R14, R14, R9, P4 ;  /* 0x000000090e0eb208 */ /* 0x000fc80002000000 */
[----:B------:R-:W-:Y:S02]  /*0310*/  @!P2 FSEL R15, R15, R10, P5 ;  /* 0x0000000a0f0fa208 */ /* 0x000fe40002800000 */
[----:B------:R-:W-:Y:S01]  /*0320*/  FSETP.GEU.AND P4, PT, R14, R7, PT ;  /* 0x000000070e00720b */ /* 0x000fe20003f8e000 */
[----:B------:R-:W2:Y:S01]  /*0330*/  LDC.64 R10, c[0x0][0x220] ;  /* 0x00008800ff0a7b82 */ /* 0x000ea20000000a00 */
[----:B------:R-:W-:Y:S02]  /*0340*/  FSETP.GEU.AND P5, PT, R15, R8, PT ;  /* 0x000000080f00720b */ /* 0x000fe40003fae000 */
[----:B------:R-:W-:Y:S02]  /*0350*/  @!P0 FSEL R7, R7, R14, !P4 ;  /* 0x0000000e07078208 */ /* 0x000fe40006000000 */
[----:B------:R-:W-:Y:S02]  /*0360*/  SEL R14, RZ, 0x1, !P3 ;  /* 0x00000001ff0e7807 */ /* 0x000fe40005800000 */
[----:B------:R-:W-:-:S02]  /*0370*/  SEL R16, RZ, 0x1, !P2 ;  /* 0x00000001ff107807 */ /* 0x000fc40005000000 */
[----:B------:R-:W-:Y:S02]  /*0380*/  @!P1 FSEL R8, R8, R15, !P5 ;  /* 0x0000000f08089208 */ /* 0x000fe40006800000 */
[----:B------:R-:W-:Y:S02]  /*0390*/  LEA.HI R9, R6, R6, RZ, 0x2 ;  /* 0x0000000606097211 */ /* 0x000fe400078f10ff */
[----:B------:R-:W-:Y:S02]  /*03a0*/  SEL R14, R14, 0x2, P4 ;  /* 0x000000020e0e7807 */ /* 0x000fe40002000000 */
[----:B------:R-:W-:Y:S02]  /*03b0*/  FSETP.GEU.AND P2, PT, R7, R2, PT ;  /* 0x000000020700720b */ /* 0x000fe40003f4e000 */
[----:B------:R-:W-:Y:S02]  /*03c0*/  SEL R16, R16, 0x2, P5 ;  /* 0x0000000210107807 */ /* 0x000fe40002800000 */
[----:B------:R-:W-:-:S02]  /*03d0*/  FSETP.GEU.AND P3, PT, R8, R3, PT ;  /* 0x000000030800720b */ /* 0x000fc40003f6e000 */
[----:B------:R-:W-:Y:S02]  /*03e0*/  LOP3.LUT R9, R9, 0x7ffffffc, RZ, 0xc0, !PT ;  /* 0x7ffffffc09097812 */ /* 0x000fe400078ec0ff */
[----:B------:R-:W-:Y:S02]  /*03f0*/  SEL R14, R14, 0x3, P2 ;  /* 0x000000030e0e7807 */ /* 0x000fe40001000000 */
[----:B------:R-:W-:Y:S02]  /*0400*/  FSETP.NAN.AND P0, PT, R2, R2, PT ;  /* 0x000000020200720b */ /* 0x000fe40003f08000 */
[----:B------:R-:W-:Y:S01]  /*0410*/  FSETP.NAN.AND P1, PT, R3, R3, PT ;  /* 0x000000030300720b */ /* 0x000fe20003f28000 */
[----:B------:R-:W-:Y:S01]  /*0420*/  IMAD.IADD R9, R6, 0x1, -R9 ;  /* 0x0000000106097824 */ /* 0x000fe200078e0a09 */
[----:B------:R-:W-:Y:S02]  /*0430*/  SEL R15, R16, 0x3, P3 ;  /* 0x00000003100f7807 */ /* 0x000fe40001800000 */
[----:B------:R-:W-:-:S02]  /*0440*/  SHF.R.U32.HI R6, RZ, 0x1, R14 ;  /* 0x00000001ff067819 */ /* 0x000fc4000001160e */
[----:B------:R-:W-:Y:S02]  /*0450*/  LOP3.LUT R14, R5, 0x1, R14, 0xf8, !PT ;  /* 0x00000001050e7812 */ /* 0x000fe400078ef80e */
[----:B------:R-:W-:Y:S02]  /*0460*/  SHF.R.U32.HI R16, RZ, 0x1, R15 ;  /* 0x00000001ff107819 */ /* 0x000fe4000001160f */
[----:B------:R-:W-:Y:S01]  /*0470*/  LOP3.LUT R4, R15, R4, RZ, 0xfc, !PT ;  /* 0x000000040f047212 */ /* 0x000fe200078efcff */
[C---:B------:R-:W-:Y:S01]  /*0480*/  IMAD R19, R9.reuse, 0x2, R6 ;  /* 0x0000000209137824 */ /* 0x040fe200078e0206 */
[----:B------:R-:W-:Y:S01]  /*0490*/  SHF.R.S32.HI R15, RZ, 0x1f, R14 ;  /* 0x0000001fff0f7819 */ /* 0x000fe2000001140e */
[----:B------:R-:W-:Y:S01]  /*04a0*/  IMAD R9, R9, 0x2, R16 ;  /* 0x0000000209097824 */ /* 0x000fe200078e0210 */
[----:B------:R-:W-:Y:S01]  /*04b0*/  SHF.R.S32.HI R5, RZ, 0x1f, R4 ;  /* 0x0000001fff057819 */ /* 0x000fe20000011404 */
[----:B-1----:R-:W-:Y:S01]  /*04c0*/  IMAD.WIDE R16, R0, 0x4, R12 ;  /* 0x0000000400107825 */ /* 0x002fe200078e020c */
[----:B------:R-:W-:-:S02]  /*04d0*/  @!P0 SEL R2, R2, R7, !P2 ;  /* 0x0000000702028207 */ /* 0x000fc40005000000 */
[----:B------:R-:W-:Y:S01]  /*04e0*/  @!P1 SEL R3, R3, R8, !P3 ;  /* 0x0000000803039207 */ /* 0x000fe20005800000 */
[----:B------:R-:W-:-:S04]  /*04f0*/  IMAD.WIDE R12, R19, 0x8, R14 ;  /* 0x00000008130c7825 */ /* 0x000fc800078e020e */
[----:B--2---:R-:W-:-:S04]  /*0500*/  IMAD.WIDE R10, R0, 0x8, R10 ;  /* 0x00000008000a7825 */ /* 0x004fc800078e020a */
[----:B------:R-:W-:Y:S01]  /*0510*/  IMAD.WIDE R14, R9, 0x8, R4 ;  /* 0x00000008090e7825 */ /* 0x000fe200078e0204 */
[----:B------:R-:W-:Y:S04]  /*0520*/  STG.E.64 desc[UR4][R16.64], R2 ;  /* 0x0000000210007986 */ /* 0x000fe8000c101b04 */
[----:B------:R-:W-:Y:S01]  /*0530*/  STG.E.128 desc[UR4][R10.64], R12 ;  /* 0x0000000c0a007986 */ /* 0x000fe2000c101d04 */
[----:B------:R-:W-:Y:S05]  /*0540*/  EXIT ;  /* 0x000000000000794d */ /* 0x000fea0003800000 */
.L_x_0:
[----:B------:R-:W-:-:S00]  /*0550*/  BRA `(.L_x_0) ;  /* 0xfffffffc00fc7947 */ /* 0x000fc0000383ffff */
[----:B------:R-:W-:-:S00]  /*0560*/  NOP ;  /* 0x0000000000007918 */ /* 0x000fc00000000000 */
        /* <DEDUP_REMOVED lines=9> */
.L_x_1:


//--------------------- .nv.constant0.triton_poi_fused_max_pool2d_with_indices_7 --------------------------
	.section	.nv.constant0.triton_poi_fused_max_pool2d_with_indices_7,"a",@progbits
	.sectionflags	@""
	.align	4
.nv.constant0.triton_poi_fused_max_pool2d_with_indices_7:
	.zero		556
